//
// Generated by NVIDIA NVVM Compiler
//
// Compiler Build ID: CL-36424714
// Cuda compilation tools, release 13.0, V13.0.88
// Based on NVVM 20.0.0
//

.version 9.0
.target sm_100
.address_size 64

	// .globl	_Z20mult_matrices_kernelPiS_S_4dim2i
.extern .func  (.param .b32 func_retval0) vprintf
(
	.param .b64 vprintf_param_0,
	.param .b64 vprintf_param_1
)
;
.global .align 1 .b8 $str[55] = {98, 108, 111, 99, 107, 73, 100, 44, 32, 116, 104, 114, 101, 97, 100, 73, 100, 44, 32, 100, 105, 109, 115, 58, 32, 91, 37, 100, 44, 32, 37, 100, 93, 44, 32, 91, 37, 100, 44, 32, 37, 100, 93, 44, 32, 91, 37, 100, 44, 32, 37, 100, 93, 10};
.global .align 1 .b8 $str$1[54] = {98, 108, 111, 99, 107, 73, 100, 44, 32, 116, 104, 114, 101, 97, 100, 73, 100, 44, 32, 112, 111, 115, 58, 32, 91, 37, 100, 44, 32, 37, 100, 93, 44, 32, 91, 37, 100, 44, 32, 37, 100, 93, 44, 32, 91, 37, 100, 44, 32, 37, 100, 93, 10};

.visible .entry _Z20mult_matrices_kernelPiS_S_4dim2i(
	.param .u64 .ptr .align 1 _Z20mult_matrices_kernelPiS_S_4dim2i_param_0,
	.param .u64 .ptr .align 1 _Z20mult_matrices_kernelPiS_S_4dim2i_param_1,
	.param .u64 .ptr .align 1 _Z20mult_matrices_kernelPiS_S_4dim2i_param_2,
	.param .align 4 .b8 _Z20mult_matrices_kernelPiS_S_4dim2i_param_3[8],
	.param .u32 _Z20mult_matrices_kernelPiS_S_4dim2i_param_4
)
{
	.local .align 8 .b8 	__local_depot0[24];
	.reg .b64 	%SP;
	.reg .b64 	%SPL;
	.reg .pred 	%p<17>;
	.reg .b32 	%r<133>;
	.reg .b64 	%rd<53>;

	mov.u64 	%SPL, __local_depot0;
	cvta.local.u64 	%SP, %SPL;
	ld.param.u64 	%rd7, [_Z20mult_matrices_kernelPiS_S_4dim2i_param_0];
	ld.param.u64 	%rd8, [_Z20mult_matrices_kernelPiS_S_4dim2i_param_1];
	ld.param.u64 	%rd6, [_Z20mult_matrices_kernelPiS_S_4dim2i_param_2];
	ld.param.u32 	%r1, [_Z20mult_matrices_kernelPiS_S_4dim2i_param_3];
	ld.param.u32 	%r2, [_Z20mult_matrices_kernelPiS_S_4dim2i_param_3+4];
	ld.param.u32 	%r52, [_Z20mult_matrices_kernelPiS_S_4dim2i_param_4];
	cvta.to.global.u64 	%rd1, %rd8;
	cvta.to.global.u64 	%rd2, %rd7;
	cvta.to.global.u64 	%rd3, %rd6;
	add.u64 	%rd9, %SP, 0;
	add.u64 	%rd4, %SPL, 0;
	mov.u32 	%r3, %ctaid.y;
	mov.u32 	%r4, %ctaid.x;
	mov.u32 	%r5, %tid.y;
	mov.u32 	%r6, %tid.x;
	st.local.v2.u32 	[%rd4], {%r3, %r4};
	st.local.v2.u32 	[%rd4+8], {%r5, %r6};
	st.local.v2.u32 	[%rd4+16], {%r1, %r2};
	mov.u64 	%rd10, $str;
	cvta.global.u64 	%rd11, %rd10;
	{ // callseq 0, 0
	.param .b64 param0;
	st.param.b64 	[param0], %rd11;
	.param .b64 param1;
	st.param.b64 	[param1], %rd9;
	.param .b32 retval0;
	call.uni (retval0), 
	vprintf, 
	(
	param0, 
	param1
	);
	ld.param.b32 	%r53, [retval0];
	} // callseq 0
	mov.u32 	%r15, %ntid.y;
	mad.lo.s32 	%r119, %r3, %r15, %r5;
	setp.ge.s32 	%p1, %r119, %r1;
	@%p1 bra 	$L__BB0_22;
	mov.u32 	%r55, %ntid.x;
	mad.lo.s32 	%r17, %r4, %r55, %r6;
	setp.gt.s32 	%p2, %r52, 0;
	mov.u32 	%r56, %nctaid.x;
	mul.lo.s32 	%r18, %r55, %r56;
	mov.u32 	%r57, %nctaid.y;
	mul.lo.s32 	%r19, %r15, %r57;
	@%p2 bra 	$L__BB0_2;
	bra.uni 	$L__BB0_18;
$L__BB0_2:
	and.b32  	%r20, %r52, 7;
	and.b32  	%r21, %r52, 2147483640;
	shl.b32 	%r22, %r2, 3;
	mov.u64 	%rd17, $str$1;
	mul.wide.s32 	%rd46, %r2, 4;
$L__BB0_3:
	setp.lt.s32 	%p6, %r17, %r2;
	@%p6 bra 	$L__BB0_5;
$L__BB0_4:
	add.s32 	%r119, %r119, %r19;
	setp.lt.s32 	%p16, %r119, %r1;
	@%p16 bra 	$L__BB0_3;
	bra.uni 	$L__BB0_22;
$L__BB0_5:
	mul.lo.s32 	%r25, %r119, %r52;
	mov.u32 	%r120, %r17;
$L__BB0_6:
	ld.param.u64 	%rd52, [_Z20mult_matrices_kernelPiS_S_4dim2i_param_2];
	setp.lt.u32 	%p7, %r52, 8;
	st.local.v2.u32 	[%rd4], {%r3, %r4};
	st.local.v2.u32 	[%rd4+8], {%r5, %r6};
	st.local.v2.u32 	[%rd4+16], {%r119, %r120};
	cvta.global.u64 	%rd18, %rd17;
	{ // callseq 2, 0
	.param .b64 param0;
	st.param.b64 	[param0], %rd18;
	.param .b64 param1;
	st.param.b64 	[param1], %rd9;
	.param .b32 retval0;
	call.uni (retval0), 
	vprintf, 
	(
	param0, 
	param1
	);
	ld.param.b32 	%r63, [retval0];
	} // callseq 2
	mad.lo.s32 	%r65, %r119, %r2, %r120;
	cvta.to.global.u64 	%rd20, %rd52;
	mul.wide.s32 	%rd21, %r65, 4;
	add.s64 	%rd5, %rd20, %rd21;
	mov.b32 	%r125, 0;
	st.global.u32 	[%rd5], %r125;
	mov.u32 	%r128, %r125;
	@%p7 bra 	$L__BB0_9;
	and.b32  	%r67, %r52, 2147483640;
	neg.s32 	%r123, %r67;
	mov.b32 	%r125, 0;
	mov.u32 	%r121, %r25;
	mov.u32 	%r122, %r120;
$L__BB0_8:
	.pragma "nounroll";
	mul.wide.s32 	%rd22, %r121, 4;
	add.s64 	%rd23, %rd2, %rd22;
	ld.global.u32 	%r68, [%rd23];
	mul.wide.s32 	%rd24, %r122, 4;
	add.s64 	%rd25, %rd1, %rd24;
	ld.global.u32 	%r69, [%rd25];
	mad.lo.s32 	%r70, %r69, %r68, %r125;
	st.global.u32 	[%rd5], %r70;
	ld.global.u32 	%r71, [%rd23+4];
	mul.wide.s32 	%rd26, %r2, 4;
	add.s64 	%rd27, %rd25, %rd26;
	ld.global.u32 	%r72, [%rd27];
	mad.lo.s32 	%r73, %r72, %r71, %r70;
	st.global.u32 	[%rd5], %r73;
	ld.global.u32 	%r74, [%rd23+8];
	add.s64 	%rd28, %rd27, %rd26;
	ld.global.u32 	%r75, [%rd28];
	mad.lo.s32 	%r76, %r75, %r74, %r73;
	st.global.u32 	[%rd5], %r76;
	ld.global.u32 	%r77, [%rd23+12];
	add.s64 	%rd29, %rd28, %rd26;
	ld.global.u32 	%r78, [%rd29];
	mad.lo.s32 	%r79, %r78, %r77, %r76;
	st.global.u32 	[%rd5], %r79;
	ld.global.u32 	%r80, [%rd23+16];
	add.s64 	%rd30, %rd29, %rd26;
	ld.global.u32 	%r81, [%rd30];
	mad.lo.s32 	%r82, %r81, %r80, %r79;
	st.global.u32 	[%rd5], %r82;
	ld.global.u32 	%r83, [%rd23+20];
	add.s64 	%rd31, %rd30, %rd26;
	ld.global.u32 	%r84, [%rd31];
	mad.lo.s32 	%r85, %r84, %r83, %r82;
	st.global.u32 	[%rd5], %r85;
	ld.global.u32 	%r86, [%rd23+24];
	add.s64 	%rd32, %rd31, %rd26;
	ld.global.u32 	%r87, [%rd32];
	mad.lo.s32 	%r88, %r87, %r86, %r85;
	st.global.u32 	[%rd5], %r88;
	ld.global.u32 	%r89, [%rd23+28];
	add.s64 	%rd33, %rd32, %rd26;
	ld.global.u32 	%r90, [%rd33];
	mad.lo.s32 	%r125, %r90, %r89, %r88;
	st.global.u32 	[%rd5], %r125;
	add.s32 	%r123, %r123, 8;
	add.s32 	%r122, %r122, %r22;
	add.s32 	%r121, %r121, 8;
	setp.ne.s32 	%p8, %r123, 0;
	mov.u32 	%r128, %r21;
	@%p8 bra 	$L__BB0_8;
$L__BB0_9:
	setp.eq.s32 	%p9, %r20, 0;
	@%p9 bra 	$L__BB0_17;
	add.s32 	%r91, %r20, -1;
	setp.lt.u32 	%p10, %r91, 3;
	@%p10 bra 	$L__BB0_12;
	add.s32 	%r92, %r128, %r25;
	mad.lo.s32 	%r93, %r128, %r2, %r120;
	mul.wide.s32 	%rd34, %r92, 4;
	add.s64 	%rd35, %rd2, %rd34;
	ld.global.u32 	%r94, [%rd35];
	mul.wide.s32 	%rd36, %r93, 4;
	add.s64 	%rd37, %rd1, %rd36;
	ld.global.u32 	%r95, [%rd37];
	mad.lo.s32 	%r96, %r95, %r94, %r125;
	st.global.u32 	[%rd5], %r96;
	ld.global.u32 	%r97, [%rd35+4];
	add.s64 	%rd39, %rd37, %rd46;
	ld.global.u32 	%r98, [%rd39];
	mad.lo.s32 	%r99, %r98, %r97, %r96;
	st.global.u32 	[%rd5], %r99;
	ld.global.u32 	%r100, [%rd35+8];
	add.s64 	%rd40, %rd39, %rd46;
	ld.global.u32 	%r101, [%rd40];
	mad.lo.s32 	%r102, %r101, %r100, %r99;
	st.global.u32 	[%rd5], %r102;
	ld.global.u32 	%r103, [%rd35+12];
	add.s64 	%rd41, %rd40, %rd46;
	ld.global.u32 	%r104, [%rd41];
	mad.lo.s32 	%r125, %r104, %r103, %r102;
	st.global.u32 	[%rd5], %r125;
	add.s32 	%r128, %r128, 4;
$L__BB0_12:
	and.b32  	%r105, %r52, 3;
	setp.eq.s32 	%p11, %r105, 0;
	@%p11 bra 	$L__BB0_17;
	setp.eq.s32 	%p12, %r105, 1;
	@%p12 bra 	$L__BB0_15;
	add.s32 	%r106, %r128, %r25;
	mad.lo.s32 	%r107, %r128, %r2, %r120;
	mul.wide.s32 	%rd42, %r106, 4;
	add.s64 	%rd43, %rd2, %rd42;
	ld.global.u32 	%r108, [%rd43];
	mul.wide.s32 	%rd44, %r107, 4;
	add.s64 	%rd45, %rd1, %rd44;
	ld.global.u32 	%r109, [%rd45];
	mad.lo.s32 	%r110, %r109, %r108, %r125;
	st.global.u32 	[%rd5], %r110;
	ld.global.u32 	%r111, [%rd43+4];
	add.s64 	%rd47, %rd45, %rd46;
	ld.global.u32 	%r112, [%rd47];
	mad.lo.s32 	%r125, %r112, %r111, %r110;
	st.global.u32 	[%rd5], %r125;
	add.s32 	%r128, %r128, 2;
$L__BB0_15:
	and.b32  	%r113, %r52, 1;
	setp.eq.b32 	%p13, %r113, 1;
	not.pred 	%p14, %p13;
	@%p14 bra 	$L__BB0_17;
	add.s32 	%r114, %r128, %r25;
	mad.lo.s32 	%r115, %r128, %r2, %r120;
	mul.wide.s32 	%rd48, %r114, 4;
	add.s64 	%rd49, %rd2, %rd48;
	ld.global.u32 	%r116, [%rd49];
	mul.wide.s32 	%rd50, %r115, 4;
	add.s64 	%rd51, %rd1, %rd50;
	ld.global.u32 	%r117, [%rd51];
	mad.lo.s32 	%r118, %r117, %r116, %r125;
	st.global.u32 	[%rd5], %r118;
$L__BB0_17:
	add.s32 	%r120, %r120, %r18;
	setp.lt.s32 	%p15, %r120, %r2;
	@%p15 bra 	$L__BB0_6;
	bra.uni 	$L__BB0_4;
$L__BB0_18:
	setp.ge.s32 	%p3, %r17, %r2;
	@%p3 bra 	$L__BB0_21;
	mul.lo.s32 	%r48, %r119, %r2;
	mov.u32 	%r132, %r17;
$L__BB0_20:
	st.local.v2.u32 	[%rd4], {%r3, %r4};
	st.local.v2.u32 	[%rd4+8], {%r5, %r6};
	st.local.v2.u32 	[%rd4+16], {%r119, %r132};
	mov.u64 	%rd12, $str$1;
	cvta.global.u64 	%rd13, %rd12;
	{ // callseq 1, 0
	.param .b64 param0;
	st.param.b64 	[param0], %rd13;
	.param .b64 param1;
	st.param.b64 	[param1], %rd9;
	.param .b32 retval0;
	call.uni (retval0), 
	vprintf, 
	(
	param0, 
	param1
	);
	ld.param.b32 	%r58, [retval0];
	} // callseq 1
	add.s32 	%r60, %r132, %r48;
	mul.wide.s32 	%rd15, %r60, 4;
	add.s64 	%rd16, %rd3, %rd15;
	mov.b32 	%r61, 0;
	st.global.u32 	[%rd16], %r61;
	add.s32 	%r132, %r132, %r18;
	setp.lt.s32 	%p4, %r132, %r2;
	@%p4 bra 	$L__BB0_20;
$L__BB0_21:
	add.s32 	%r119, %r119, %r19;
	setp.lt.s32 	%p5, %r119, %r1;
	@%p5 bra 	$L__BB0_18;
$L__BB0_22:
	ret;

}


// ===== COMPILED SASS (sm_100) =====

	.target	sm_100

	.elftype	@"ET_EXEC"


//--------------------- .note.nv.tkinfo           --------------------------
	.section	.note.nv.tkinfo,"",@"SHT_NOTE"
	.sectionflags	@"SHF_NOTE_NV_TKINFO"
	.tkinfo
        /*0018*/ 	.word	0x00000002
        /*0030*/ 	.string	""
        /*0030*/ 	.string	"ptxas"
        /*0030*/ 	.string	"Cuda compilation tools, release 13.0, V13.0.88"
        /*0030*/ 	.string	"Build cuda_13.0.r13.0/compiler.36424714_0"
        /*0030*/ 	.string	"-arch sm_100 -m 64 "



//--------------------- .note.nv.cuinfo           --------------------------
	.section	.note.nv.cuinfo,"",@"SHT_NOTE"
	.sectionflags	@"SHF_NOTE_NV_CUINFO"
        /*0018*/ 	.short	0x0002
        /*001a*/ 	.short	0x0064
        /*001c*/ 	.short	0x0082
	.zero		2


//--------------------- .nv.info                  --------------------------
	.section	.nv.info,"",@"SHT_CUDA_INFO"
	.align	4


	//----- nvinfo : EIATTR_REGCOUNT
	.align		4
        /*0000*/ 	.byte	0x04, 0x2f
        /*0002*/ 	.short	(.L_3 - .L_2)
	.align		4
.L_2:
        /*0004*/ 	.word	index@(_Z20mult_matrices_kernelPiS_S_4dim2i)
        /*0008*/ 	.word	0x00000026


	//----- nvinfo : EIATTR_FRAME_SIZE
	.align		4
.L_3:
        /*000c*/ 	.byte	0x04, 0x11
        /*000e*/ 	.short	(.L_5 - .L_4)
	.align		4
.L_4:
        /*0010*/ 	.word	index@(_Z20mult_matrices_kernelPiS_S_4dim2i)
        /*0014*/ 	.word	0x00000018


	//----- nvinfo : EIATTR_MIN_STACK_SIZE
	.align		4
.L_5:
        /*0018*/ 	.byte	0x04, 0x12
        /*001a*/ 	.short	(.L_7 - .L_6)
	.align		4
.L_6:
        /*001c*/ 	.word	index@(_Z20mult_matrices_kernelPiS_S_4dim2i)
        /*0020*/ 	.word	0x00000018
.L_7:


//--------------------- .nv.compat                --------------------------
	.section	.nv.compat,"",@"SHT_CUDA_COMPAT_INFO"
	.align	4
        /*0000*/ 	.byte	0x02, 0x09, 0x00, 0x00, 0x02, 0x02, 0x01, 0x00, 0x02, 0x05, 0x05, 0x00, 0x03, 0x07, 0x01, 0x01
        /*0010*/ 	.byte	0x02, 0x03, 0x00, 0x00, 0x02, 0x06, 0x01, 0x00, 0x04, 0x0b, 0x08, 0x00, 0x09, 0x00, 0x00, 0x00
        /*0020*/ 	.byte	0x00, 0x00, 0x00, 0x00


//--------------------- .nv.info._Z20mult_matrices_kernelPiS_S_4dim2i --------------------------
	.section	.nv.info._Z20mult_matrices_kernelPiS_S_4dim2i,"",@"SHT_CUDA_INFO"
	.sectionflags	@""
	.align	4


	//----- nvinfo : EIATTR_CUDA_API_VERSION
	.align		4
        /*0000*/ 	.byte	0x04, 0x37
        /*0002*/ 	.short	(.L_9 - .L_8)
.L_8:
        /*0004*/ 	.word	0x00000082


	//----- nvinfo : EIATTR_KPARAM_INFO
	.align		4
.L_9:
        /*0008*/ 	.byte	0x04, 0x17
        /*000a*/ 	.short	(.L_11 - .L_10)
.L_10:
        /*000c*/ 	.word	0x00000000
        /*0010*/ 	.short	0x0004
        /*0012*/ 	.short	0x0020
        /*0014*/ 	.byte	0x00, 0xf0, 0x11, 0x00


	//----- nvinfo : EIATTR_KPARAM_INFO
	.align		4
.L_11:
        /*0018*/ 	.byte	0x04, 0x17
        /*001a*/ 	.short	(.L_13 - .L_12)
.L_12:
        /*001c*/ 	.word	0x00000000
        /*0020*/ 	.short	0x0003
        /*0022*/ 	.short	0x0018
        /*0024*/ 	.byte	0x00, 0xf0, 0x21, 0x00


	//----- nvinfo : EIATTR_KPARAM_INFO
	.align		4
.L_13:
        /*0028*/ 	.byte	0x04, 0x17
        /*002a*/ 	.short	(.L_15 - .L_14)
.L_14:
        /*002c*/ 	.word	0x00000000
        /*0030*/ 	.short	0x0002
        /*0032*/ 	.short	0x0010
        /*0034*/ 	.byte	0x00, 0xf5, 0x21, 0x00


	//----- nvinfo : EIATTR_KPARAM_INFO
	.align		4
.L_15:
        /*0038*/ 	.byte	0x04, 0x17
        /*003a*/ 	.short	(.L_17 - .L_16)
.L_16:
        /*003c*/ 	.word	0x00000000
        /*0040*/ 	.short	0x0001
        /*0042*/ 	.short	0x0008
        /*0044*/ 	.byte	0x00, 0xf5, 0x21, 0x00


	//----- nvinfo : EIATTR_KPARAM_INFO
	.align		4
.L_17:
        /*0048*/ 	.byte	0x04, 0x17
        /*004a*/ 	.short	(.L_19 - .L_18)
.L_18:
        /*004c*/ 	.word	0x00000000
        /*0050*/ 	.short	0x0000
        /*0052*/ 	.short	0x0000
        /*0054*/ 	.byte	0x00, 0xf5, 0x21, 0x00


	//----- nvinfo : EIATTR_SPARSE_MMA_MASK
	.align		4
.L_19:
        /*0058*/ 	.byte	0x03, 0x50
        /*005a*/ 	.short	0x0000


	//----- nvinfo : EIATTR_MAXREG_COUNT
	.align		4
        /*005c*/ 	.byte	0x03, 0x1b
        /*005e*/ 	.short	0x00ff


	//----- nvinfo : EIATTR_EXTERNS
	.align		4
        /*0060*/ 	.byte	0x04, 0x0f
        /*0062*/ 	.short	(.L_21 - .L_20)


	//   ....[0]....
	.align		4
.L_20:
        /*0064*/ 	.word	index@(vprintf)


	//----- nvinfo : EIATTR_MERCURY_ISA_VERSION
	.align		4
.L_21:
        /*0068*/ 	.byte	0x03, 0x5f
        /*006a*/ 	.short	0x0101


	//----- nvinfo : EIATTR_VRC_CTA_INIT_COUNT
	.align		4
        /*006c*/ 	.byte	0x02, 0x4a
	.zero		1
	.zero		1


	//----- nvinfo : EIATTR_SYSCALL_OFFSETS
	.align		4
        /*0070*/ 	.byte	0x04, 0x46
        /*0072*/ 	.short	(.L_23 - .L_22)


	//   ....[0]....
.L_22:
        /*0074*/ 	.word	0x00000170


	//   ....[1]....
        /*0078*/ 	.word	0x00000370


	//   ....[2]....
        /*007c*/ 	.word	0x000005d0


	//----- nvinfo : EIATTR_EXIT_INSTR_OFFSETS
	.align		4
.L_23:
        /*0080*/ 	.byte	0x04, 0x1c
        /*0082*/ 	.short	(.L_25 - .L_24)


	//   ....[0]....
.L_24:
        /*0084*/ 	.word	0x000001c0


	//   ....[1]....
        /*0088*/ 	.word	0x00000460


	//   ....[2]....
        /*008c*/ 	.word	0x00001010


	//----- nvinfo : EIATTR_CRS_STACK_SIZE
	.align		4
.L_25:
        /*0090*/ 	.byte	0x04, 0x1e
        /*0092*/ 	.short	(.L_27 - .L_26)
.L_26:
        /*0094*/ 	.word	0x00000000


	//----- nvinfo : EIATTR_CBANK_PARAM_SIZE
	.align		4
.L_27:
        /*0098*/ 	.byte	0x03, 0x19
        /*009a*/ 	.short	0x0024


	//----- nvinfo : EIATTR_PARAM_CBANK
	.align		4
        /*009c*/ 	.byte	0x04, 0x0a
        /*009e*/ 	.short	(.L_29 - .L_28)
	.align		4
.L_28:
        /*00a0*/ 	.word	index@(.nv.constant0._Z20mult_matrices_kernelPiS_S_4dim2i)
        /*00a4*/ 	.short	0x0380
        /*00a6*/ 	.short	0x0024


	//----- nvinfo : EIATTR_SW_WAR
	.align		4
.L_29:
        /*00a8*/ 	.byte	0x04, 0x36
        /*00aa*/ 	.short	(.L_31 - .L_30)
.L_30:
        /*00ac*/ 	.word	0x00000008
.L_31:


//--------------------- .nv.callgraph             --------------------------
	.section	.nv.callgraph,"",@"SHT_CUDA_CALLGRAPH"
	.align	4
	.sectionentsize	8
	.align		4
        /*0000*/ 	.word	0x00000000
	.align		4
        /*0004*/ 	.word	0xffffffff
	.align		4
        /*0008*/ 	.word	index@(_Z20mult_matrices_kernelPiS_S_4dim2i)
	.align		4
        /*000c*/ 	.word	index@(vprintf)
	.align		4
        /*0010*/ 	.word	0x00000000
	.align		4
        /*0014*/ 	.word	0xfffffffe
	.align		4
        /*0018*/ 	.word	0x00000000
	.align		4
        /*001c*/ 	.word	0xfffffffd
	.align		4
        /*0020*/ 	.word	0x00000000
	.align		4
        /*0024*/ 	.word	0xfffffffc


//--------------------- .nv.constant4             --------------------------
	.section	.nv.constant4,"a",@progbits
	.align	8
	.align		8
.nv.constant4:
        /*0000*/ 	.dword	vprintf
	.align		8
        /*0008*/ 	.dword	$str
	.align		8
        /*0010*/ 	.dword	$str$1


//--------------------- .text._Z20mult_matrices_kernelPiS_S_4dim2i --------------------------
	.section	.text._Z20mult_matrices_kernelPiS_S_4dim2i,"ax",@progbits
	.align	128
        .global         _Z20mult_matrices_kernelPiS_S_4dim2i
        .type           _Z20mult_matrices_kernelPiS_S_4dim2i,@function
        .size           _Z20mult_matrices_kernelPiS_S_4dim2i,(.L_x_18 - _Z20mult_matrices_kernelPiS_S_4dim2i)
        .other          _Z20mult_matrices_kernelPiS_S_4dim2i,@"STO_CUDA_ENTRY STV_DEFAULT"
_Z20mult_matrices_kernelPiS_S_4dim2i:
.text._Z20mult_matrices_kernelPiS_S_4dim2i:
[----:B------:R-:W0:Y:S01]  /*0000*/  LDC R1, c[0x0][0x37c] ;  /* 0x0000df00ff017b82 */ /* 0x000e220000000800 */
[----:B------:R-:W1:Y:S07]  /*0010*/  S2R R22, SR_CTAID.Y ;  /* 0x0000000000167919 */ /* 0x000e6e0000002600 */
[----:B------:R-:W2:Y:S01]  /*0020*/  LDC.64 R8, c[0x0][0x398] ;  /* 0x0000e600ff087b82 */ /* 0x000ea20000000a00 */
[----:B------:R-:W3:Y:S01]  /*0030*/  LDCU UR4, c[0x0][0x2f8] ;  /* 0x00005f00ff0477ac */ /* 0x000ee20008000800 */
[----:B0-----:R-:W-:Y:S01]  /*0040*/  VIADD R1, R1, 0xffffffe8 ;  /* 0xffffffe801017836 */ /* 0x001fe20000000000 */
[----:B------:R-:W1:Y:S01]  /*0050*/  S2R R23, SR_CTAID.X ;  /* 0x0000000000177919 */ /* 0x000e620000002500 */
[----:B------:R-:W-:Y:S01]  /*0060*/  MOV R0, 0x0 ;  /* 0x0000000000007802 */ /* 0x000fe20000000f00 */
[----:B------:R-:W0:Y:S01]  /*0070*/  LDCU UR5, c[0x0][0x2fc] ;  /* 0x00005f80ff0577ac */ /* 0x000e220008000800 */
[----:B------:R-:W4:Y:S02]  /*0080*/  S2R R18, SR_TID.Y ;  /* 0x0000000000127919 */ /* 0x000f240000002200 */
[----:B------:R0:W4:Y:S01]  /*0090*/  LDC.64 R2, c[0x4][R0] ;  /* 0x0100000000027b82 */ /* 0x0001220000000a00 */
[----:B------:R-:W5:Y:S01]  /*00a0*/  LDCU.64 UR6, c[0x4][0x8] ;  /* 0x01000100ff0677ac */ /* 0x000f620008000a00 */
[----:B------:R-:W4:Y:S01]  /*00b0*/  S2R R19, SR_TID.X ;  /* 0x0000000000137919 */ /* 0x000f220000002100 */
[----:B------:R-:W1:Y:S01]  /*00c0*/  LDCU UR36, c[0x0][0x39c] ;  /* 0x00007380ff2477ac */ /* 0x000e620008000800 */
[----:B---3--:R-:W-:-:S04]  /*00d0*/  IADD3 R27, P0, PT, R1, UR4, RZ ;  /* 0x00000004011b7c10 */ /* 0x008fc8000ff1e0ff */
[----:B0-----:R-:W-:Y:S01]  /*00e0*/  IADD3.X R26, PT, PT, RZ, UR5, RZ, P0, !PT ;  /* 0x00000005ff1a7c10 */ /* 0x001fe200087fe4ff */
[----:B--2---:R0:W-:Y:S01]  /*00f0*/  STL.64 [R1+0x10], R8 ;  /* 0x0000100801007387 */ /* 0x0041e20000100a00 */
[----:B------:R-:W-:Y:S02]  /*0100*/  IMAD.MOV.U32 R6, RZ, RZ, R27 ;  /* 0x000000ffff067224 */ /* 0x000fe400078e001b */
[----:B-----5:R-:W-:Y:S01]  /*0110*/  IMAD.U32 R4, RZ, RZ, UR6 ;  /* 0x00000006ff047e24 */ /* 0x020fe2000f8e00ff */
[----:B------:R-:W-:Y:S01]  /*0120*/  MOV R7, R26 ;  /* 0x0000001a00077202 */ /* 0x000fe20000000f00 */
[----:B------:R-:W-:Y:S01]  /*0130*/  IMAD.U32 R5, RZ, RZ, UR7 ;  /* 0x00000007ff057e24 */ /* 0x000fe2000f8e00ff */
[----:B-1----:R0:W-:Y:S04]  /*0140*/  STL.64 [R1], R22 ;  /* 0x0000001601007387 */ /* 0x0021e80000100a00 */
[----:B----4-:R0:W-:Y:S02]  /*0150*/  STL.64 [R1+0x8], R18 ;  /* 0x0000081201007387 */ /* 0x0101e40000100a00 */
[----:B------:R-:W-:-:S07]  /*0160*/  LEPC R20, `(.L_x_0) ;  /* 0x000000001014794e */ /* 0x000fce0000000000 */
[----:B0-----:R-:W-:Y:S05]  /*0170*/  CALL.ABS.NOINC R2 ;  /* 0x0000000002007343 */ /* 0x001fea0003c00000 */
.L_x_0:
[----:B------:R-:W0:Y:S01]  /*0180*/  LDC R29, c[0x0][0x364] ;  /* 0x0000d900ff1d7b82 */ /* 0x000e220000000800 */
[----:B------:R-:W1:Y:S01]  /*0190*/  LDCU UR4, c[0x0][0x398] ;  /* 0x00007300ff0477ac */ /* 0x000e620008000800 */
[----:B0-----:R-:W-:-:S05]  /*01a0*/  IMAD R24, R22, R29, R18 ;  /* 0x0000001d16187224 */ /* 0x001fca00078e0212 */
[----:B-1----:R-:W-:-:S13]  /*01b0*/  ISETP.GE.AND P0, PT, R24, UR4, PT ;  /* 0x0000000418007c0c */ /* 0x002fda000bf06270 */
[----:B------:R-:W-:Y:S05]  /*01c0*/  @P0 EXIT ;  /* 0x000000000000094d */ /* 0x000fea0003800000 */
[----:B------:R-:W0:Y:S01]  /*01d0*/  LDC R32, c[0x0][0x3a0] ;  /* 0x0000e800ff207b82 */ /* 0x000e220000000800 */
[----:B------:R-:W1:Y:S07]  /*01e0*/  LDCU UR4, c[0x0][0x360] ;  /* 0x00006c00ff0477ac */ /* 0x000e6e0008000800 */
[----:B------:R-:W2:Y:S01]  /*01f0*/  LDC R28, c[0x0][0x370] ;  /* 0x0000dc00ff1c7b82 */ /* 0x000ea20000000800 */
[----:B------:R-:W3:Y:S07]  /*0200*/  LDCU UR5, c[0x0][0x374] ;  /* 0x00006e80ff0577ac */ /* 0x000eee0008000800 */
[----:B------:R-:W4:Y:S01]  /*0210*/  LDC.64 R16, c[0x0][0x358] ;  /* 0x0000d600ff107b82 */ /* 0x000f220000000a00 */
[----:B-1----:R-:W-:Y:S01]  /*0220*/  IMAD R30, R23, UR4, R19 ;  /* 0x00000004171e7c24 */ /* 0x002fe2000f8e0213 */
[----:B0-----:R-:W-:Y:S01]  /*0230*/  ISETP.GT.AND P0, PT, R32, RZ, PT ;  /* 0x000000ff2000720c */ /* 0x001fe20003f04270 */
[----:B---3--:R-:W-:-:S02]  /*0240*/  IMAD R29, R29, UR5, RZ ;  /* 0x000000051d1d7c24 */ /* 0x008fc4000f8e02ff */
[----:B--2---:R-:W-:-:S10]  /*0250*/  IMAD R28, R28, UR4, RZ ;  /* 0x000000041c1c7c24 */ /* 0x004fd4000f8e02ff */
[----:B------:R-:W-:Y:S05]  /*0260*/  @P0 BRA `(.L_x_1) ;  /* 0x0000000000800947 */ /* 0x000fea0003800000 */
.L_x_6:
[----:B0-----:R-:W0:Y:S01]  /*0270*/  LDCU UR4, c[0x0][0x39c] ;  /* 0x00007380ff0477ac */ /* 0x001e220008000800 */
[----:B------:R-:W-:Y:S01]  /*0280*/  BSSY.RECONVERGENT B6, `(.L_x_2) ;  /* 0x0000019000067945 */ /* 0x000fe20003800200 */
[----:B0-----:R-:W-:-:S13]  /*0290*/  ISETP.GE.AND P0, PT, R30, UR4, PT ;  /* 0x000000041e007c0c */ /* 0x001fda000bf06270 */
[----:B------:R-:W-:Y:S05]  /*02a0*/  @P0 BRA `(.L_x_3) ;  /* 0x0000000000580947 */ /* 0x000fea0003800000 */
[----:B------:R-:W-:-:S07]  /*02b0*/  IMAD.MOV.U32 R25, RZ, RZ, R30 ;  /* 0x000000ffff197224 */ /* 0x000fce00078e001e */
.L_x_5:
[----:B------:R-:W-:Y:S01]  /*02c0*/  MOV R0, 0x0 ;  /* 0x0000000000007802 */ /* 0x000fe20000000f00 */
[----:B0-----:R0:W-:Y:S01]  /*02d0*/  STL.64 [R1], R22 ;  /* 0x0000001601007387 */ /* 0x0011e20000100a00 */
[----:B------:R-:W1:Y:S01]  /*02e0*/  LDCU.64 UR4, c[0x4][0x10] ;  /* 0x01000200ff0477ac */ /* 0x000e620008000a00 */
[----:B------:R-:W-:Y:S01]  /*02f0*/  IMAD.MOV.U32 R6, RZ, RZ, R27 ;  /* 0x000000ffff067224 */ /* 0x000fe200078e001b */
[----:B------:R0:W2:Y:S01]  /*0300*/  LDC.64 R2, c[0x4][R0] ;  /* 0x0100000000027b82 */ /* 0x0000a20000000a00 */
[----:B------:R0:W-:Y:S01]  /*0310*/  STL.64 [R1+0x8], R18 ;  /* 0x0000081201007387 */ /* 0x0001e20000100a00 */
[----:B------:R-:W-:-:S03]  /*0320*/  IMAD.MOV.U32 R7, RZ, RZ, R26 ;  /* 0x000000ffff077224 */ /* 0x000fc600078e001a */
[----:B------:R0:W-:Y:S01]  /*0330*/  STL.64 [R1+0x10], R24 ;  /* 0x0000101801007387 */ /* 0x0001e20000100a00 */
[----:B-1----:R-:W-:Y:S01]  /*0340*/  IMAD.U32 R4, RZ, RZ, UR4 ;  /* 0x00000004ff047e24 */ /* 0x002fe2000f8e00ff */
[----:B0-----:R-:W-:-:S07]  /*0350*/  MOV R5, UR5 ;  /* 0x0000000500057c02 */ /* 0x001fce0008000f00 */
[----:B------:R-:W-:-:S07]  /*0360*/  LEPC R20, `(.L_x_4) ;  /* 0x000000001014794e */ /* 0x000fce0000000000 */
[----:B--2-4-:R-:W-:Y:S05]  /*0370*/  CALL.ABS.NOINC R2 ;  /* 0x0000000002007343 */ /* 0x014fea0003c00000 */
.L_x_4:
[----:B------:R-:W0:Y:S01]  /*0380*/  LDC.64 R2, c[0x0][0x390] ;  /* 0x0000e400ff027b82 */ /* 0x000e220000000a00 */
[----:B------:R-:W-:Y:S01]  /*0390*/  IMAD R5, R24, UR36, R25 ;  /* 0x0000002418057c24 */ /* 0x000fe2000f8e0219 */
[----:B------:R-:W-:Y:S02]  /*03a0*/  IADD3 R25, PT, PT, R28, R25, RZ ;  /* 0x000000191c197210 */ /* 0x000fe40007ffe0ff */
[----:B------:R-:W-:Y:S02]  /*03b0*/  R2UR UR4, R16 ;  /* 0x00000000100472ca */ /* 0x000fe400000e0000 */
[----:B------:R-:W-:Y:S02]  /*03c0*/  R2UR UR5, R17 ;  /* 0x00000000110572ca */ /* 0x000fe400000e0000 */
[----:B------:R-:W-:Y:S01]  /*03d0*/  ISETP.GE.AND P0, PT, R25, UR36, PT ;  /* 0x0000002419007c0c */ /* 0x000fe2000bf06270 */
[----:B0-----:R-:W-:-:S10]  /*03e0*/  IMAD.WIDE R2, R5, 0x4, R2 ;  /* 0x0000000405027825 */ /* 0x001fd400078e0202 */
[----:B------:R0:W-:Y:S02]  /*03f0*/  STG.E desc[UR4][R2.64], RZ ;  /* 0x000000ff02007986 */ /* 0x0001e4000c101904 */
[----:B------:R-:W-:Y:S05]  /*0400*/  @!P0 BRA `(.L_x_5) ;  /* 0xfffffffc00ac8947 */ /* 0x000fea000383ffff */
.L_x_3:
[----:B------:R-:W-:Y:S05]  /*0410*/  BSYNC.RECONVERGENT B6 ;  /* 0x0000000000067941 */ /* 0x000fea0003800200 */
.L_x_2:
[----:B------:R-:W1:Y:S01]  /*0420*/  LDCU UR4, c[0x0][0x398] ;  /* 0x00007300ff0477ac */ /* 0x000e620008000800 */
[----:B------:R-:W-:-:S05]  /*0430*/  IMAD.IADD R24, R29, 0x1, R24 ;  /* 0x000000011d187824 */ /* 0x000fca00078e0218 */
[----:B-1----:R-:W-:-:S13]  /*0440*/  ISETP.GE.AND P0, PT, R24, UR4, PT ;  /* 0x0000000418007c0c */ /* 0x002fda000bf06270 */
[----:B------:R-:W-:Y:S05]  /*0450*/  @!P0 BRA `(.L_x_6) ;  /* 0xfffffffc00848947 */ /* 0x000fea000383ffff */
[----:B------:R-:W-:Y:S05]  /*0460*/  EXIT ;  /* 0x000000000000794d */ /* 0x000fea0003800000 */
.L_x_1:
[----:B------:R-:W-:-:S07]  /*0470*/  LOP3.LUT R32, R32, 0x7, RZ, 0xc0, !PT ;  /* 0x0000000720207812 */ /* 0x000fce00078ec0ff */
.L_x_16:
[----:B0-----:R-:W0:Y:S01]  /*0480*/  LDCU UR4, c[0x0][0x39c] ;  /* 0x00007380ff0477ac */ /* 0x001e220008000800 */
[----:B------:R-:W-:Y:S01]  /*0490*/  BSSY.RECONVERGENT B6, `(.L_x_7) ;  /* 0x00000b3000067945 */ /* 0x000fe20003800200 */
[----:B0-----:R-:W-:-:S13]  /*04a0*/  ISETP.GE.AND P0, PT, R30, UR4, PT ;  /* 0x000000041e007c0c */ /* 0x001fda000bf06270 */
[----:B--23--:R-:W-:Y:S05]  /*04b0*/  @P0 BRA `(.L_x_8) ;  /* 0x0000000800c00947 */ /* 0x00cfea0003800000 */
[----:B------:R-:W0:Y:S01]  /*04c0*/  LDCU UR4, c[0x0][0x3a0] ;  /* 0x00007400ff0477ac */ /* 0x000e220008000800 */
[----:B------:R-:W-:Y:S02]  /*04d0*/  IMAD.MOV.U32 R25, RZ, RZ, R30 ;  /* 0x000000ffff197224 */ /* 0x000fe400078e001e */
[----:B0-----:R-:W-:-:S07]  /*04e0*/  IMAD R31, R24, UR4, RZ ;  /* 0x00000004181f7c24 */ /* 0x001fce000f8e02ff */
.L_x_15:
[----:B0-2---:R-:W0:Y:S01]  /*04f0*/  LDC R33, c[0x0][0x3a0] ;  /* 0x0000e800ff217b82 */ /* 0x005e220000000800 */
[----:B------:R-:W-:Y:S01]  /*0500*/  MOV R2, 0x0 ;  /* 0x0000000000027802 */ /* 0x000fe20000000f00 */
[----:B------:R1:W-:Y:S01]  /*0510*/  STL.64 [R1+0x10], R24 ;  /* 0x0000101801007387 */ /* 0x0003e20000100a00 */
[----:B------:R-:W2:Y:S01]  /*0520*/  LDCU.64 UR4, c[0x4][0x10] ;  /* 0x01000200ff0477ac */ /* 0x000ea20008000a00 */
[----:B------:R-:W-:Y:S01]  /*0530*/  IMAD.MOV.U32 R6, RZ, RZ, R27 ;  /* 0x000000ffff067224 */ /* 0x000fe200078e001b */
[----:B---3--:R-:W-:Y:S01]  /*0540*/  MOV R7, R26 ;  /* 0x0000001a00077202 */ /* 0x008fe20000000f00 */
[----:B------:R1:W-:Y:S02]  /*0550*/  STL.64 [R1], R22 ;  /* 0x0000001601007387 */ /* 0x0003e40000100a00 */
[----:B------:R-:W3:Y:S02]  /*0560*/  LDC.64 R2, c[0x4][R2] ;  /* 0x0100000002027b82 */ /* 0x000ee40000000a00 */
[----:B------:R1:W-:Y:S01]  /*0570*/  STL.64 [R1+0x8], R18 ;  /* 0x0000081201007387 */ /* 0x0003e20000100a00 */
[----:B--2---:R-:W-:Y:S01]  /*0580*/  MOV R4, UR4 ;  /* 0x0000000400047c02 */ /* 0x004fe20008000f00 */
[----:B------:R-:W-:Y:S01]  /*0590*/  IMAD.U32 R5, RZ, RZ, UR5 ;  /* 0x00000005ff057e24 */ /* 0x000fe2000f8e00ff */
[----:B0-----:R-:W-:-:S04]  /*05a0*/  ISETP.GE.U32.AND P0, PT, R33, 0x8, PT ;  /* 0x000000082100780c */ /* 0x001fc80003f06070 */
[----:B-1----:R-:W-:-:S09]  /*05b0*/  P2R R0, PR, RZ, 0x1 ;  /* 0x00000001ff007803 */ /* 0x002fd20000000000 */
[----:B------:R-:W-:-:S07]  /*05c0*/  LEPC R20, `(.L_x_9) ;  /* 0x000000001014794e */ /* 0x000fce0000000000 */
[----:B---34-:R-:W-:Y:S05]  /*05d0*/  CALL.ABS.NOINC R2 ;  /* 0x0000000002007343 */ /* 0x018fea0003c00000 */
.L_x_9:
[----:B------:R-:W0:Y:S01]  /*05e0*/  LDC R0, c[0x0][0x39c] ;  /* 0x0000e700ff007b82 */ /* 0x000e220000000800 */
[----:B------:R-:W-:Y:S01]  /*05f0*/  R2UR UR4, R16 ;  /* 0x00000000100472ca */ /* 0x000fe200000e0000 */
[----:B------:R-:W-:Y:S01]  /*0600*/  HFMA2 R8, -RZ, RZ, 0, 0 ;  /* 0x00000000ff087431 */ /* 0x000fe200000001ff */
[----:B------:R-:W-:Y:S01]  /*0610*/  R2UR UR5, R17 ;  /* 0x00000000110572ca */ /* 0x000fe200000e0000 */
[----:B------:R-:W-:Y:S01]  /*0620*/  IMAD.MOV.U32 R21, RZ, RZ, RZ ;  /* 0x000000ffff157224 */ /* 0x000fe200078e00ff */
[----:B------:R-:W-:-:S03]  /*0630*/  ISETP.GE.U32.AND P6, PT, R33, 0x8, PT ;  /* 0x000000082100780c */ /* 0x000fc60003fc6070 */
[----:B------:R-:W1:Y:S01]  /*0640*/  LDC.64 R4, c[0x0][0x390] ;  /* 0x0000e400ff047b82 */ /* 0x000e620000000a00 */
[----:B0-----:R-:W-:-:S04]  /*0650*/  IMAD R3, R24, R0, R25 ;  /* 0x0000000018037224 */ /* 0x001fc800078e0219 */
[----:B-1----:R-:W-:-:S05]  /*0660*/  IMAD.WIDE R4, R3, 0x4, R4 ;  /* 0x0000000403047825 */ /* 0x002fca00078e0204 */
[----:B------:R0:W-:Y:S01]  /*0670*/  STG.E desc[UR4][R4.64], RZ ;  /* 0x000000ff04007986 */ /* 0x0001e2000c101904 */
[----:B------:R-:W-:Y:S05]  /*0680*/  @!P6 BRA `(.L_x_10) ;  /* 0x0000000000fce947 */ /* 0x000fea0003800000 */
[----:B------:R-:W1:Y:S01]  /*0690*/  LDC R3, c[0x0][0x3a0] ;  /* 0x0000e800ff037b82 */ /* 0x000e620000000800 */
[----:B------:R-:W-:Y:S01]  /*06a0*/  BSSY.RECONVERGENT B0, `(.L_x_11) ;  /* 0x000003c000007945 */ /* 0x000fe20003800200 */
[----:B------:R-:W-:Y:S01]  /*06b0*/  IMAD.MOV.U32 R21, RZ, RZ, RZ ;  /* 0x000000ffff157224 */ /* 0x000fe200078e00ff */
[----:B------:R-:W-:Y:S01]  /*06c0*/  MOV R15, R31 ;  /* 0x0000001f000f7202 */ /* 0x000fe20000000f00 */
[----:B------:R-:W-:Y:S01]  /*06d0*/  IMAD.MOV.U32 R13, RZ, RZ, R25 ;  /* 0x000000ffff0d7224 */ /* 0x000fe200078e0019 */
[----:B-1----:R-:W-:-:S04]  /*06e0*/  LOP3.LUT R3, R3, 0x7ffffff8, RZ, 0xc0, !PT ;  /* 0x7ffffff803037812 */ /* 0x002fc800078ec0ff */
[----:B------:R-:W-:-:S07]  /*06f0*/  IADD3 R2, PT, PT, -R3, RZ, RZ ;  /* 0x000000ff03027210 */ /* 0x000fce0007ffe1ff */
.L_x_12:
[----:B------:R-:W1:Y:S01]  /*0700*/  LDC.64 R8, c[0x0][0x380] ;  /* 0x0000e000ff087b82 */ /* 0x000e620000000a00 */
[C---:B------:R-:W-:Y:S02]  /*0710*/  R2UR UR4, R16.reuse ;  /* 0x00000000100472ca */ /* 0x040fe400000e0000 */
[C---:B------:R-:W-:Y:S02]  /*0720*/  R2UR UR5, R17.reuse ;  /* 0x00000000110572ca */ /* 0x040fe400000e0000 */
[----:B------:R-:W-:Y:S02]  /*0730*/  R2UR UR6, R16 ;  /* 0x00000000100672ca */ /* 0x000fe400000e0000 */
[----:B------:R-:W-:Y:S01]  /*0740*/  R2UR UR7, R17 ;  /* 0x00000000110772ca */ /* 0x000fe200000e0000 */
[----:B--2---:R-:W2:Y:S01]  /*0750*/  LDC.64 R6, c[0x0][0x388] ;  /* 0x0000e200ff067b82 */ /* 0x004ea20000000a00 */
[----:B-1----:R-:W-:-:S04]  /*0760*/  IMAD.WIDE R8, R15, 0x4, R8 ;  /* 0x000000040f087825 */ /* 0x002fc800078e0208 */
[----:B--2---:R-:W-:-:S03]  /*0770*/  IMAD.WIDE R10, R13, 0x4, R6 ;  /* 0x000000040d0a7825 */ /* 0x004fc600078e0206 */
[----:B------:R-:W2:Y:S04]  /*0780*/  LDG.E R6, desc[UR4][R8.64] ;  /* 0x0000000408067981 */ /* 0x000ea8000c1e1900 */
[----:B------:R-:W2:Y:S01]  /*0790*/  LDG.E R7, desc[UR6][R10.64] ;  /* 0x000000060a077981 */ /* 0x000ea2000c1e1900 */
[----:B------:R-:W-:Y:S02]  /*07a0*/  R2UR UR8, R16 ;  /* 0x00000000100872ca */ /* 0x000fe400000e0000 */
[----:B------:R-:W-:Y:S01]  /*07b0*/  R2UR UR9, R17 ;  /* 0x00000000110972ca */ /* 0x000fe200000e0000 */
[----:B--2---:R-:W-:Y:S02]  /*07c0*/  IMAD R21, R6, R7, R21 ;  /* 0x0000000706157224 */ /* 0x004fe400078e0215 */
[----:B------:R-:W-:-:S03]  /*07d0*/  IMAD.WIDE R6, R0, 0x4, R10 ;  /* 0x0000000400067825 */ /* 0x000fc600078e020a */
[----:B------:R1:W-:Y:S04]  /*07e0*/  STG.E desc[UR4][R4.64], R21 ;  /* 0x0000001504007986 */ /* 0x0003e8000c101904 */
[----:B------:R-:W2:Y:S04]  /*07f0*/  LDG.E R12, desc[UR6][R8.64+0x4] ;  /* 0x00000406080c7981 */ /* 0x000ea8000c1e1900 */
[----:B------:R-:W2:Y:S01]  /*0800*/  LDG.E R14, desc[UR8][R6.64] ;  /* 0x00000008060e7981 */ /* 0x000ea2000c1e1900 */
[----:B------:R-:W-:-:S04]  /*0810*/  IMAD.WIDE R10, R0, 0x4, R6 ;  /* 0x00000004000a7825 */ /* 0x000fc800078e0206 */
[----:B--2---:R-:W-:-:S05]  /*0820*/  IMAD R33, R12, R14, R21 ;  /* 0x0000000e0c217224 */ /* 0x004fca00078e0215 */
[----:B------:R2:W-:Y:S04]  /*0830*/  STG.E desc[UR4][R4.64], R33 ;  /* 0x0000002104007986 */ /* 0x0005e8000c101904 */
[----:B------:R-:W1:Y:S04]  /*0840*/  LDG.E R12, desc[UR6][R8.64+0x8] ;  /* 0x00000806080c7981 */ /* 0x000e68000c1e1900 */
[----:B------:R-:W1:Y:S01]  /*0850*/  LDG.E R14, desc[UR8][R10.64] ;  /* 0x000000080a0e7981 */ /* 0x000e62000c1e1900 */
[----:B------:R-:W-:-:S04]  /*0860*/  IMAD.WIDE R6, R0, 0x4, R10 ;  /* 0x0000000400067825 */ /* 0x000fc800078e020a */
[----:B-1----:R-:W-:-:S05]  /*0870*/  IMAD R21, R12, R14, R33 ;  /* 0x0000000e0c157224 */ /* 0x002fca00078e0221 */
        /* <DEDUP_REMOVED lines=16> */
[----:B------:R-:W3:Y:S04]  /*0980*/  LDG.E R12, desc[UR6][R8.64+0x18] ;  /* 0x00001806080c7981 */ /* 0x000ee8000c1e1900 */
[----:B------:R-:W3:Y:S01]  /*0990*/  LDG.E R14, desc[UR8][R10.64] ;  /* 0x000000080a0e7981 */ /* 0x000ee2000c1e1900 */
[----:B------:R-:W-:-:S04]  /*09a0*/  IMAD.WIDE R6, R0, 0x4, R10 ;  /* 0x0000000400067825 */ /* 0x000fc800078e020a */
[----:B------:R-:W-:Y:S02]  /*09b0*/  VIADD R2, R2, 0x8 ;  /* 0x0000000802027836 */ /* 0x000fe40000000000 */
[----:B---3--:R-:W-:-:S05]  /*09c0*/  IMAD R35, R12, R14, R33 ;  /* 0x0000000e0c237224 */ /* 0x008fca00078e0221 */
[----:B------:R2:W-:Y:S04]  /*09d0*/  STG.E desc[UR4][R4.64], R35 ;  /* 0x0000002304007986 */ /* 0x0005e8000c101904 */
[----:B------:R-:W1:Y:S04]  /*09e0*/  LDG.E R12, desc[UR6][R8.64+0x1c] ;  /* 0x00001c06080c7981 */ /* 0x000e68000c1e1900 */
[----:B------:R-:W1:Y:S01]  /*09f0*/  LDG.E R6, desc[UR8][R6.64] ;  /* 0x0000000806067981 */ /* 0x000e62000c1e1900 */
[----:B------:R-:W-:Y:S01]  /*0a00*/  ISETP.NE.AND P0, PT, R2, RZ, PT ;  /* 0x000000ff0200720c */ /* 0x000fe20003f05270 */
[----:B------:R-:W-:Y:S01]  /*0a10*/  IMAD R13, R0, 0x8, R13 ;  /* 0x00000008000d7824 */ /* 0x000fe200078e020d */
[----:B------:R-:W-:Y:S01]  /*0a20*/  IADD3 R15, PT, PT, R15, 0x8, RZ ;  /* 0x000000080f0f7810 */ /* 0x000fe20007ffe0ff */
[----:B-1----:R-:W-:-:S05]  /*0a30*/  IMAD R21, R12, R6, R35 ;  /* 0x000000060c157224 */ /* 0x002fca00078e0223 */
[----:B------:R2:W-:Y:S05]  /*0a40*/  STG.E desc[UR4][R4.64], R21 ;  /* 0x0000001504007986 */ /* 0x0005ea000c101904 */
[----:B------:R-:W-:Y:S05]  /*0a50*/  @P0 BRA `(.L_x_12) ;  /* 0xfffffffc00280947 */ /* 0x000fea000383ffff */
[----:B------:R-:W-:Y:S05]  /*0a60*/  BSYNC.RECONVERGENT B0 ;  /* 0x0000000000007941 */ /* 0x000fea0003800200 */
.L_x_11:
[----:B------:R-:W-:-:S07]  /*0a70*/  MOV R8, R3 ;  /* 0x0000000300087202 */ /* 0x000fce0000000f00 */
.L_x_10:
[----:B------:R-:W-:-:S13]  /*0a80*/  ISETP.NE.AND P0, PT, R32, RZ, PT ;  /* 0x000000ff2000720c */ /* 0x000fda0003f05270 */
[----:B------:R-:W-:Y:S05]  /*0a90*/  @!P0 BRA `(.L_x_13) ;  /* 0x00000004003c8947 */ /* 0x000fea0003800000 */
[----:B------:R-:W-:-:S05]  /*0aa0*/  VIADD R2, R32, 0xffffffff ;  /* 0xffffffff20027836 */ /* 0x000fca0000000000 */
[----:B------:R-:W-:-:S13]  /*0ab0*/  ISETP.GE.U32.AND P0, PT, R2, 0x3, PT ;  /* 0x000000030200780c */ /* 0x000fda0003f06070 */
[----:B------:R-:W-:Y:S05]  /*0ac0*/  @!P0 BRA `(.L_x_14) ;  /* 0x0000000000808947 */ /* 0x000fea0003800000 */
[----:B------:R-:W1:Y:S01]  /*0ad0*/  LDC.64 R6, c[0x0][0x380] ;  /* 0x0000e000ff067b82 */ /* 0x000e620000000a00 */
[----:B------:R-:W-:Y:S01]  /*0ae0*/  R2UR UR4, R16 ;  /* 0x00000000100472ca */ /* 0x000fe200000e0000 */
[----:B------:R-:W-:Y:S01]  /*0af0*/  IMAD R11, R8, R0, R25 ;  /* 0x00000000080b7224 */ /* 0x000fe200078e0219 */
[C---:B------:R-:W-:Y:S02]  /*0b00*/  R2UR UR5, R17.reuse ;  /* 0x00000000110572ca */ /* 0x040fe400000e0000 */
[----:B------:R-:W-:Y:S02]  /*0b10*/  R2UR UR6, R16 ;  /* 0x00000000100672ca */ /* 0x000fe400000e0000 */
[----:B------:R-:W-:Y:S01]  /*0b20*/  R2UR UR7, R17 ;  /* 0x00000000110772ca */ /* 0x000fe200000e0000 */
[----:B------:R-:W3:Y:S01]  /*0b30*/  LDC.64 R2, c[0x0][0x388] ;  /* 0x0000e200ff027b82 */ /* 0x000ee20000000a00 */
[----:B------:R-:W-:-:S05]  /*0b40*/  IADD3 R9, PT, PT, R31, R8, RZ ;  /* 0x000000081f097210 */ /* 0x000fca0007ffe0ff */
[----:B-1----:R-:W-:-:S05]  /*0b50*/  IMAD.WIDE R6, R9, 0x4, R6 ;  /* 0x0000000409067825 */ /* 0x002fca00078e0206 */
[----:B------:R-:W4:Y:S01]  /*0b60*/  LDG.E R10, desc[UR4][R6.64] ;  /* 0x00000004060a7981 */ /* 0x000f22000c1e1900 */
[----:B---3--:R-:W-:-:S05]  /*0b70*/  IMAD.WIDE R2, R11, 0x4, R2 ;  /* 0x000000040b027825 */ /* 0x008fca00078e0202 */
[----:B------:R-:W4:Y:S01]  /*0b80*/  LDG.E R9, desc[UR6][R2.64] ;  /* 0x0000000602097981 */ /* 0x000f22000c1e1900 */
[----:B------:R-:W-:Y:S02]  /*0b90*/  R2UR UR8, R16 ;  /* 0x00000000100872ca */ /* 0x000fe400000e0000 */
[----:B------:R-:W-:Y:S01]  /*0ba0*/  R2UR UR9, R17 ;  /* 0x00000000110972ca */ /* 0x000fe200000e0000 */
[----:B----4-:R-:W-:Y:S02]  /*0bb0*/  IMAD R9, R10, R9, R21 ;  /* 0x000000090a097224 */ /* 0x010fe400078e0215 */
[----:B------:R-:W-:-:S03]  /*0bc0*/  IMAD.WIDE R10, R0, 0x4, R2 ;  /* 0x00000004000a7825 */ /* 0x000fc600078e0202 */
[----:B------:R1:W-:Y:S04]  /*0bd0*/  STG.E desc[UR4][R4.64], R9 ;  /* 0x0000000904007986 */ /* 0x0003e8000c101904 */
[----:B------:R-:W3:Y:S04]  /*0be0*/  LDG.E R12, desc[UR6][R6.64+0x4] ;  /* 0x00000406060c7981 */ /* 0x000ee8000c1e1900 */
[----:B------:R-:W3:Y:S01]  /*0bf0*/  LDG.E R13, desc[UR8][R10.64] ;  /* 0x000000080a0d7981 */ /* 0x000ee2000c1e1900 */
[----:B------:R-:W-:-:S04]  /*0c00*/  IMAD.WIDE R2, R0, 0x4, R10 ;  /* 0x0000000400027825 */ /* 0x000fc800078e020a */
[----:B---3--:R-:W-:-:S05]  /*0c10*/  IMAD R13, R12, R13, R9 ;  /* 0x0000000d0c0d7224 */ /* 0x008fca00078e0209 */
        /* <DEDUP_REMOVED lines=8> */
[----:B------:R-:W-:Y:S02]  /*0ca0*/  VIADD R8, R8, 0x4 ;  /* 0x0000000408087836 */ /* 0x000fe40000000000 */
[----:B--2---:R-:W-:-:S05]  /*0cb0*/  IMAD R21, R12, R10, R9 ;  /* 0x0000000a0c157224 */ /* 0x004fca00078e0209 */
[----:B------:R3:W-:Y:S02]  /*0cc0*/  STG.E desc[UR4][R4.64], R21 ;  /* 0x0000001504007986 */ /* 0x0007e4000c101904 */
.L_x_14:
[----:B---3--:R-:W1:Y:S02]  /*0cd0*/  LDC R9, c[0x0][0x3a0] ;  /* 0x0000e800ff097b82 */ /* 0x008e640000000800 */
[----:B-1----:R-:W-:-:S13]  /*0ce0*/  LOP3.LUT P0, R2, R9, 0x3, RZ, 0xc0, !PT ;  /* 0x0000000309027812 */ /* 0x002fda000780c0ff */
[----:B------:R-:W-:Y:S05]  /*0cf0*/  @!P0 BRA `(.L_x_13) ;  /* 0x0000000000a48947 */ /* 0x000fea0003800000 */
[----:B------:R-:W1:Y:S01]  /*0d00*/  LDC.64 R6, c[0x0][0x380] ;  /* 0x0000e000ff067b82 */ /* 0x000e620000000a00 */
[----:B------:R-:W-:-:S07]  /*0d10*/  ISETP.NE.AND P0, PT, R2, 0x1, PT ;  /* 0x000000010200780c */ /* 0x000fce0003f05270 */
[----:B------:R-:W3:Y:S06]  /*0d20*/  LDC.64 R2, c[0x0][0x388] ;  /* 0x0000e200ff027b82 */ /* 0x000eec0000000a00 */
[----:B------:R-:W-:Y:S02]  /*0d30*/  @P0 IADD3 R11, PT, PT, R31, R8, RZ ;  /* 0x000000081f0b0210 */ /* 0x000fe40007ffe0ff */
[----:B------:R-:W-:Y:S02]  /*0d40*/  @P0 R2UR UR4, R16 ;  /* 0x00000000100402ca */ /* 0x000fe400000e0000 */
[----:B------:R-:W-:-:S02]  /*0d50*/  @P0 R2UR UR5, R17 ;  /* 0x00000000110502ca */ /* 0x000fc400000e0000 */
[----:B------:R-:W-:Y:S02]  /*0d60*/  @P0 R2UR UR6, R16 ;  /* 0x00000000100602ca */ /* 0x000fe400000e0000 */
[----:B------:R-:W-:Y:S01]  /*0d70*/  @P0 R2UR UR7, R17 ;  /* 0x00000000110702ca */ /* 0x000fe200000e0000 */
[----:B-1----:R-:W-:-:S04]  /*0d80*/  @P0 IMAD.WIDE R6, R11, 0x4, R6 ;  /* 0x000000040b060825 */ /* 0x002fc800078e0206 */
[----:B------:R-:W-:-:S04]  /*0d90*/  @P0 IMAD R11, R8, R0, R25 ;  /* 0x00000000080b0224 */ /* 0x000fc800078e0219 */
[----:B------:R-:W4:Y:S01]  /*0da0*/  @P0 LDG.E R10, desc[UR4][R6.64] ;  /* 0x00000004060a0981 */ /* 0x000f22000c1e1900 */
[----:B---3--:R-:W-:-:S05]  /*0db0*/  @P0 IMAD.WIDE R2, R11, 0x4, R2 ;  /* 0x000000040b020825 */ /* 0x008fca00078e0202 */
[----:B------:R-:W4:Y:S01]  /*0dc0*/  @P0 LDG.E R11, desc[UR6][R2.64] ;  /* 0x00000006020b0981 */ /* 0x000f22000c1e1900 */
[----:B------:R-:W-:Y:S02]  /*0dd0*/  @P0 R2UR UR8, R16 ;  /* 0x00000000100802ca */ /* 0x000fe400000e0000 */
[----:B------:R-:W-:Y:S01]  /*0de0*/  @P0 R2UR UR9, R17 ;  /* 0x00000000110902ca */ /* 0x000fe200000e0000 */
[----:B----4-:R-:W-:Y:S02]  /*0df0*/  @P0 IMAD R15, R10, R11, R21 ;  /* 0x0000000b0a0f0224 */ /* 0x010fe400078e0215 */
[----:B------:R-:W-:Y:S01]  /*0e00*/  @P0 IMAD.WIDE R10, R0, 0x4, R2 ;  /* 0x00000004000a0825 */ /* 0x000fe200078e0202 */
[----:B------:R-:W-:Y:S01]  /*0e10*/  LOP3.LUT R9, R9, 0x1, RZ, 0xc0, !PT ;  /* 0x0000000109097812 */ /* 0x000fe200078ec0ff */
[----:B------:R-:W1:Y:S01]  /*0e20*/  LDC.64 R2, c[0x0][0x388] ;  /* 0x0000e200ff027b82 */ /* 0x000e620000000a00 */
[----:B------:R3:W-:Y:S04]  /*0e30*/  @P0 STG.E desc[UR4][R4.64], R15 ;  /* 0x0000000f04000986 */ /* 0x0007e8000c101904 */
[----:B------:R4:W2:Y:S04]  /*0e40*/  @P0 LDG.E R12, desc[UR6][R6.64+0x4] ;  /* 0x00000406060c0981 */ /* 0x0008a8000c1e1900 */
[----:B------:R-:W2:Y:S01]  /*0e50*/  @P0 LDG.E R10, desc[UR8][R10.64] ;  /* 0x000000080a0a0981 */ /* 0x000ea2000c1e1900 */
[----:B------:R-:W-:Y:S01]  /*0e60*/  ISETP.NE.U32.AND P1, PT, R9, 0x1, PT ;  /* 0x000000010900780c */ /* 0x000fe20003f25070 */
[----:B------:R-:W-:-:S12]  /*0e70*/  @P0 VIADD R8, R8, 0x2 ;  /* 0x0000000208080836 */ /* 0x000fd80000000000 */
[C---:B------:R-:W-:Y:S02]  /*0e80*/  @!P1 R2UR UR6, R16.reuse ;  /* 0x00000000100692ca */ /* 0x040fe400000e0000 */
[C---:B------:R-:W-:Y:S02]  /*0e90*/  @!P1 R2UR UR7, R17.reuse ;  /* 0x00000000110792ca */ /* 0x040fe400000e0000 */
[----:B------:R-:W-:Y:S02]  /*0ea0*/  @!P1 R2UR UR8, R16 ;  /* 0x00000000100892ca */ /* 0x000fe400000e0000 */
[----:B------:R-:W-:Y:S01]  /*0eb0*/  @!P1 R2UR UR9, R17 ;  /* 0x00000000110992ca */ /* 0x000fe200000e0000 */
[----:B------:R-:W-:Y:S01]  /*0ec0*/  @!P1 IMAD R9, R8, R0, R25 ;  /* 0x0000000008099224 */ /* 0x000fe200078e0219 */
[----:B----4-:R-:W-:-:S03]  /*0ed0*/  @!P1 IADD3 R7, PT, PT, R31, R8, RZ ;  /* 0x000000081f079210 */ /* 0x010fc60007ffe0ff */
[----:B-1----:R-:W-:-:S04]  /*0ee0*/  @!P1 IMAD.WIDE R2, R9, 0x4, R2 ;  /* 0x0000000409029825 */ /* 0x002fc800078e0202 */
[----:B--2---:R-:W-:Y:S02]  /*0ef0*/  @P0 IMAD R21, R12, R10, R15 ;  /* 0x0000000a0c150224 */ /* 0x004fe400078e020f */
[----:B------:R-:W1:Y:S03]  /*0f00*/  LDC.64 R12, c[0x0][0x380] ;  /* 0x0000e000ff0c7b82 */ /* 0x000e660000000a00 */
[----:B------:R3:W-:Y:S04]  /*0f10*/  @P0 STG.E desc[UR4][R4.64], R21 ;  /* 0x0000001504000986 */ /* 0x0007e8000c101904 */
[----:B------:R-:W2:Y:S01]  /*0f20*/  @!P1 LDG.E R2, desc[UR8][R2.64] ;  /* 0x0000000802029981 */ /* 0x000ea2000c1e1900 */
[----:B-1----:R-:W-:-:S06]  /*0f30*/  @!P1 IMAD.WIDE R12, R7, 0x4, R12 ;  /* 0x00000004070c9825 */ /* 0x002fcc00078e020c */
[----:B------:R-:W2:Y:S01]  /*0f40*/  @!P1 LDG.E R12, desc[UR6][R12.64] ;  /* 0x000000060c0c9981 */ /* 0x000ea2000c1e1900 */
[----:B------:R-:W-:Y:S02]  /*0f50*/  @!P1 R2UR UR4, R16 ;  /* 0x00000000100492ca */ /* 0x000fe400000e0000 */
[----:B------:R-:W-:Y:S01]  /*0f60*/  @!P1 R2UR UR5, R17 ;  /* 0x00000000110592ca */ /* 0x000fe200000e0000 */
[----:B--2---:R-:W-:-:S12]  /*0f70*/  @!P1 IMAD R7, R12, R2, R21 ;  /* 0x000000020c079224 */ /* 0x004fd800078e0215 */
[----:B------:R3:W-:Y:S02]  /*0f80*/  @!P1 STG.E desc[UR4][R4.64], R7 ;  /* 0x0000000704009986 */ /* 0x0007e4000c101904 */
.L_x_13:
[----:B------:R-:W-:-:S05]  /*0f90*/  IMAD.IADD R25, R28, 0x1, R25 ;  /* 0x000000011c197824 */ /* 0x000fca00078e0219 */
[----:B------:R-:W-:-:S13]  /*0fa0*/  ISETP.GE.AND P0, PT, R25, R0, PT ;  /* 0x000000001900720c */ /* 0x000fda0003f06270 */
[----:B------:R-:W-:Y:S05]  /*0fb0*/  @!P0 BRA `(.L_x_15) ;  /* 0xfffffff4004c8947 */ /* 0x000fea000383ffff */
.L_x_8:
[----:B------:R-:W-:Y:S05]  /*0fc0*/  BSYNC.RECONVERGENT B6 ;  /* 0x0000000000067941 */ /* 0x000fea0003800200 */
.L_x_7:
[----:B------:R-:W1:Y:S01]  /*0fd0*/  LDCU UR4, c[0x0][0x398] ;  /* 0x00007300ff0477ac */ /* 0x000e620008000800 */
[----:B------:R-:W-:-:S04]  /*0fe0*/  IADD3 R24, PT, PT, R29, R24, RZ ;  /* 0x000000181d187210 */ /* 0x000fc80007ffe0ff */
[----:B-1----:R-:W-:-:S13]  /*0ff0*/  ISETP.GE.AND P0, PT, R24, UR4, PT ;  /* 0x0000000418007c0c */ /* 0x002fda000bf06270 */
[----:B------:R-:W-:Y:S05]  /*1000*/  @!P0 BRA `(.L_x_16) ;  /* 0xfffffff4001c8947 */ /* 0x000fea000383ffff */
[----:B------:R-:W-:Y:S05]  /*1010*/  EXIT ;  /* 0x000000000000794d */ /* 0x000fea0003800000 */
.L_x_17:
[----:B------:R-:W-:-:S00]  /*1020*/  BRA `(.L_x_17) ;  /* 0xfffffffc00fc7947 */ /* 0x000fc0000383ffff */
[----:B------:R-:W-:-:S00]  /*1030*/  NOP ;  /* 0x0000000000007918 */ /* 0x000fc00000000000 */
        /* <DEDUP_REMOVED lines=12> */
.L_x_18:


//--------------------- .nv.global.init           --------------------------
	.section	.nv.global.init,"aw",@progbits
.nv.global.init:
	.type		$str$1,@object
	.size		$str$1,($str - $str$1)
$str$1:
        /*0000*/ 	.byte	0x62, 0x6c, 0x6f, 0x63, 0x6b, 0x49, 0x64, 0x2c, 0x20, 0x74, 0x68, 0x72, 0x65, 0x61, 0x64, 0x49
        /*0010*/ 	.byte	0x64, 0x2c, 0x20, 0x70, 0x6f, 0x73, 0x3a, 0x20, 0x5b, 0x25, 0x64, 0x2c, 0x20, 0x25, 0x64, 0x5d
        /*0020*/ 	.byte	0x2c, 0x20, 0x5b, 0x25, 0x64, 0x2c, 0x20, 0x25, 0x64, 0x5d, 0x2c, 0x20, 0x5b, 0x25, 0x64, 0x2c
        /*0030*/ 	.byte	0x20, 0x25, 0x64, 0x5d, 0x0a, 0x00
	.type		$str,@object
	.size		$str,(.L_0 - $str)
$str:
        /*0036*/ 	.byte	0x62, 0x6c, 0x6f, 0x63, 0x6b, 0x49, 0x64, 0x2c, 0x20, 0x74, 0x68, 0x72, 0x65, 0x61, 0x64, 0x49
        /*0046*/ 	.byte	0x64, 0x2c, 0x20, 0x64, 0x69, 0x6d, 0x73, 0x3a, 0x20, 0x5b, 0x25, 0x64, 0x2c, 0x20, 0x25, 0x64
        /*0056*/ 	.byte	0x5d, 0x2c, 0x20, 0x5b, 0x25, 0x64, 0x2c, 0x20, 0x25, 0x64, 0x5d, 0x2c, 0x20, 0x5b, 0x25, 0x64
        /*0066*/ 	.byte	0x2c, 0x20, 0x25, 0x64, 0x5d, 0x0a, 0x00
.L_0:


//--------------------- .nv.shared.reserved.0     --------------------------
	.section	.nv.shared.reserved.0,"aw",@nobits
	.weak		__nv_reservedSMEM_offset_0_alias
	.size		__nv_reservedSMEM_offset_0_alias, 0, 64
	.other		__nv_reservedSMEM_offset_0_alias,@"STO_CUDA_RESERVED_SHARED STV_DEFAULT"
__nv_reservedSMEM_offset_0_alias:
	.zero		0
	.zero		64


//--------------------- .nv.constant0._Z20mult_matrices_kernelPiS_S_4dim2i --------------------------
	.section	.nv.constant0._Z20mult_matrices_kernelPiS_S_4dim2i,"a",@progbits
	.sectionflags	@""
	.align	4
.nv.constant0._Z20mult_matrices_kernelPiS_S_4dim2i:
	.zero		932


//--------------------- SYMBOLS --------------------------

	.type		.nv.reservedSmem.offset0,@object
	.size		.nv.reservedSmem.offset0,0x4
	.type		vprintf,@function
